//
// Generated by NVIDIA NVVM Compiler
//
// Compiler Build ID: CL-36424714
// Cuda compilation tools, release 13.0, V13.0.88
// Based on NVVM 20.0.0
//

.version 9.0
.target sm_100
.address_size 64

	// .globl	_Z24flash_attention_backwardPfS_S_S_S_S_S_S_

.visible .entry _Z24flash_attention_backwardPfS_S_S_S_S_S_S_(
	.param .u64 .ptr .align 1 _Z24flash_attention_backwardPfS_S_S_S_S_S_S__param_0,
	.param .u64 .ptr .align 1 _Z24flash_attention_backwardPfS_S_S_S_S_S_S__param_1,
	.param .u64 .ptr .align 1 _Z24flash_attention_backwardPfS_S_S_S_S_S_S__param_2,
	.param .u64 .ptr .align 1 _Z24flash_attention_backwardPfS_S_S_S_S_S_S__param_3,
	.param .u64 .ptr .align 1 _Z24flash_attention_backwardPfS_S_S_S_S_S_S__param_4,
	.param .u64 .ptr .align 1 _Z24flash_attention_backwardPfS_S_S_S_S_S_S__param_5,
	.param .u64 .ptr .align 1 _Z24flash_attention_backwardPfS_S_S_S_S_S_S__param_6,
	.param .u64 .ptr .align 1 _Z24flash_attention_backwardPfS_S_S_S_S_S_S__param_7
)
{
	.reg .pred 	%p<4>;
	.reg .b32 	%r<22>;
	.reg .b32 	%f<483>;
	.reg .b64 	%rd<36>;

	mov.u32 	%r1, %ctaid.x;
	mov.u32 	%r2, %ntid.x;
	mov.u32 	%r3, %tid.x;
	mad.lo.s32 	%r4, %r1, %r2, %r3;
	mov.u32 	%r5, %ctaid.y;
	mov.u32 	%r6, %ntid.y;
	mov.u32 	%r7, %tid.y;
	mad.lo.s32 	%r8, %r5, %r6, %r7;
	setp.gt.s32 	%p1, %r4, 63;
	setp.gt.u32 	%p2, %r8, 63;
	or.pred  	%p3, %p1, %p2;
	@%p3 bra 	$L__BB0_2;
	ld.param.u64 	%rd35, [_Z24flash_attention_backwardPfS_S_S_S_S_S_S__param_7];
	ld.param.u64 	%rd34, [_Z24flash_attention_backwardPfS_S_S_S_S_S_S__param_6];
	ld.param.u64 	%rd33, [_Z24flash_attention_backwardPfS_S_S_S_S_S_S__param_5];
	ld.param.u64 	%rd32, [_Z24flash_attention_backwardPfS_S_S_S_S_S_S__param_4];
	ld.param.u64 	%rd31, [_Z24flash_attention_backwardPfS_S_S_S_S_S_S__param_3];
	ld.param.u64 	%rd30, [_Z24flash_attention_backwardPfS_S_S_S_S_S_S__param_2];
	ld.param.u64 	%rd29, [_Z24flash_attention_backwardPfS_S_S_S_S_S_S__param_1];
	ld.param.u64 	%rd28, [_Z24flash_attention_backwardPfS_S_S_S_S_S_S__param_0];
	cvta.to.global.u64 	%rd9, %rd31;
	cvta.to.global.u64 	%rd10, %rd32;
	cvta.to.global.u64 	%rd11, %rd35;
	cvta.to.global.u64 	%rd12, %rd28;
	cvta.to.global.u64 	%rd13, %rd34;
	cvta.to.global.u64 	%rd14, %rd29;
	cvta.to.global.u64 	%rd15, %rd33;
	cvta.to.global.u64 	%rd16, %rd30;
	mov.u32 	%r10, %ctaid.y;
	mov.u32 	%r11, %ntid.y;
	mov.u32 	%r12, %tid.y;
	mad.lo.s32 	%r13, %r10, %r11, %r12;
	shl.b32 	%r14, %r13, 5;
	mov.u32 	%r15, %ctaid.x;
	mov.u32 	%r16, %ntid.x;
	mov.u32 	%r17, %tid.x;
	mad.lo.s32 	%r18, %r15, %r16, %r17;
	shl.b32 	%r19, %r18, 5;
	mul.wide.s32 	%rd17, %r19, 4;
	add.s64 	%rd18, %rd9, %rd17;
	ld.global.f32 	%f1, [%rd18];
	mul.wide.u32 	%rd19, %r14, 4;
	add.s64 	%rd20, %rd16, %rd19;
	ld.global.f32 	%f2, [%rd20];
	fma.rn.f32 	%f3, %f1, %f2, 0f00000000;
	ld.global.f32 	%f4, [%rd18+4];
	ld.global.f32 	%f5, [%rd20+4];
	fma.rn.f32 	%f6, %f4, %f5, %f3;
	ld.global.f32 	%f7, [%rd18+8];
	ld.global.f32 	%f8, [%rd20+8];
	fma.rn.f32 	%f9, %f7, %f8, %f6;
	ld.global.f32 	%f10, [%rd18+12];
	ld.global.f32 	%f11, [%rd20+12];
	fma.rn.f32 	%f12, %f10, %f11, %f9;
	ld.global.f32 	%f13, [%rd18+16];
	ld.global.f32 	%f14, [%rd20+16];
	fma.rn.f32 	%f15, %f13, %f14, %f12;
	ld.global.f32 	%f16, [%rd18+20];
	ld.global.f32 	%f17, [%rd20+20];
	fma.rn.f32 	%f18, %f16, %f17, %f15;
	ld.global.f32 	%f19, [%rd18+24];
	ld.global.f32 	%f20, [%rd20+24];
	fma.rn.f32 	%f21, %f19, %f20, %f18;
	ld.global.f32 	%f22, [%rd18+28];
	ld.global.f32 	%f23, [%rd20+28];
	fma.rn.f32 	%f24, %f22, %f23, %f21;
	ld.global.f32 	%f25, [%rd18+32];
	ld.global.f32 	%f26, [%rd20+32];
	fma.rn.f32 	%f27, %f25, %f26, %f24;
	ld.global.f32 	%f28, [%rd18+36];
	ld.global.f32 	%f29, [%rd20+36];
	fma.rn.f32 	%f30, %f28, %f29, %f27;
	ld.global.f32 	%f31, [%rd18+40];
	ld.global.f32 	%f32, [%rd20+40];
	fma.rn.f32 	%f33, %f31, %f32, %f30;
	ld.global.f32 	%f34, [%rd18+44];
	ld.global.f32 	%f35, [%rd20+44];
	fma.rn.f32 	%f36, %f34, %f35, %f33;
	ld.global.f32 	%f37, [%rd18+48];
	ld.global.f32 	%f38, [%rd20+48];
	fma.rn.f32 	%f39, %f37, %f38, %f36;
	ld.global.f32 	%f40, [%rd18+52];
	ld.global.f32 	%f41, [%rd20+52];
	fma.rn.f32 	%f42, %f40, %f41, %f39;
	ld.global.f32 	%f43, [%rd18+56];
	ld.global.f32 	%f44, [%rd20+56];
	fma.rn.f32 	%f45, %f43, %f44, %f42;
	ld.global.f32 	%f46, [%rd18+60];
	ld.global.f32 	%f47, [%rd20+60];
	fma.rn.f32 	%f48, %f46, %f47, %f45;
	ld.global.f32 	%f49, [%rd18+64];
	ld.global.f32 	%f50, [%rd20+64];
	fma.rn.f32 	%f51, %f49, %f50, %f48;
	ld.global.f32 	%f52, [%rd18+68];
	ld.global.f32 	%f53, [%rd20+68];
	fma.rn.f32 	%f54, %f52, %f53, %f51;
	ld.global.f32 	%f55, [%rd18+72];
	ld.global.f32 	%f56, [%rd20+72];
	fma.rn.f32 	%f57, %f55, %f56, %f54;
	ld.global.f32 	%f58, [%rd18+76];
	ld.global.f32 	%f59, [%rd20+76];
	fma.rn.f32 	%f60, %f58, %f59, %f57;
	ld.global.f32 	%f61, [%rd18+80];
	ld.global.f32 	%f62, [%rd20+80];
	fma.rn.f32 	%f63, %f61, %f62, %f60;
	ld.global.f32 	%f64, [%rd18+84];
	ld.global.f32 	%f65, [%rd20+84];
	fma.rn.f32 	%f66, %f64, %f65, %f63;
	ld.global.f32 	%f67, [%rd18+88];
	ld.global.f32 	%f68, [%rd20+88];
	fma.rn.f32 	%f69, %f67, %f68, %f66;
	ld.global.f32 	%f70, [%rd18+92];
	ld.global.f32 	%f71, [%rd20+92];
	fma.rn.f32 	%f72, %f70, %f71, %f69;
	ld.global.f32 	%f73, [%rd18+96];
	ld.global.f32 	%f74, [%rd20+96];
	fma.rn.f32 	%f75, %f73, %f74, %f72;
	ld.global.f32 	%f76, [%rd18+100];
	ld.global.f32 	%f77, [%rd20+100];
	fma.rn.f32 	%f78, %f76, %f77, %f75;
	ld.global.f32 	%f79, [%rd18+104];
	ld.global.f32 	%f80, [%rd20+104];
	fma.rn.f32 	%f81, %f79, %f80, %f78;
	ld.global.f32 	%f82, [%rd18+108];
	ld.global.f32 	%f83, [%rd20+108];
	fma.rn.f32 	%f84, %f82, %f83, %f81;
	ld.global.f32 	%f85, [%rd18+112];
	ld.global.f32 	%f86, [%rd20+112];
	fma.rn.f32 	%f87, %f85, %f86, %f84;
	ld.global.f32 	%f88, [%rd18+116];
	ld.global.f32 	%f89, [%rd20+116];
	fma.rn.f32 	%f90, %f88, %f89, %f87;
	ld.global.f32 	%f91, [%rd18+120];
	ld.global.f32 	%f92, [%rd20+120];
	fma.rn.f32 	%f93, %f91, %f92, %f90;
	ld.global.f32 	%f94, [%rd18+124];
	ld.global.f32 	%f95, [%rd20+124];
	fma.rn.f32 	%f96, %f94, %f95, %f93;
	shl.b32 	%r20, %r18, 6;
	add.s32 	%r21, %r20, %r13;
	mul.wide.s32 	%rd21, %r21, 4;
	add.s64 	%rd22, %rd10, %rd21;
	ld.global.f32 	%f97, [%rd22];
	mul.f32 	%f98, %f96, %f97;
	add.s64 	%rd23, %rd15, %rd17;
	add.s64 	%rd24, %rd14, %rd19;
	ld.global.f32 	%f99, [%rd24];
	mul.f32 	%f100, %f98, %f99;
	mul.f32 	%f101, %f100, 0f3E3504F3;
	atom.global.add.f32 	%f102, [%rd23], %f101;
	ld.global.f32 	%f103, [%rd24+4];
	mul.f32 	%f104, %f98, %f103;
	mul.f32 	%f105, %f104, 0f3E3504F3;
	atom.global.add.f32 	%f106, [%rd23+4], %f105;
	ld.global.f32 	%f107, [%rd24+8];
	mul.f32 	%f108, %f98, %f107;
	mul.f32 	%f109, %f108, 0f3E3504F3;
	atom.global.add.f32 	%f110, [%rd23+8], %f109;
	ld.global.f32 	%f111, [%rd24+12];
	mul.f32 	%f112, %f98, %f111;
	mul.f32 	%f113, %f112, 0f3E3504F3;
	atom.global.add.f32 	%f114, [%rd23+12], %f113;
	ld.global.f32 	%f115, [%rd24+16];
	mul.f32 	%f116, %f98, %f115;
	mul.f32 	%f117, %f116, 0f3E3504F3;
	atom.global.add.f32 	%f118, [%rd23+16], %f117;
	ld.global.f32 	%f119, [%rd24+20];
	mul.f32 	%f120, %f98, %f119;
	mul.f32 	%f121, %f120, 0f3E3504F3;
	atom.global.add.f32 	%f122, [%rd23+20], %f121;
	ld.global.f32 	%f123, [%rd24+24];
	mul.f32 	%f124, %f98, %f123;
	mul.f32 	%f125, %f124, 0f3E3504F3;
	atom.global.add.f32 	%f126, [%rd23+24], %f125;
	ld.global.f32 	%f127, [%rd24+28];
	mul.f32 	%f128, %f98, %f127;
	mul.f32 	%f129, %f128, 0f3E3504F3;
	atom.global.add.f32 	%f130, [%rd23+28], %f129;
	ld.global.f32 	%f131, [%rd24+32];
	mul.f32 	%f132, %f98, %f131;
	mul.f32 	%f133, %f132, 0f3E3504F3;
	atom.global.add.f32 	%f134, [%rd23+32], %f133;
	ld.global.f32 	%f135, [%rd24+36];
	mul.f32 	%f136, %f98, %f135;
	mul.f32 	%f137, %f136, 0f3E3504F3;
	atom.global.add.f32 	%f138, [%rd23+36], %f137;
	ld.global.f32 	%f139, [%rd24+40];
	mul.f32 	%f140, %f98, %f139;
	mul.f32 	%f141, %f140, 0f3E3504F3;
	atom.global.add.f32 	%f142, [%rd23+40], %f141;
	ld.global.f32 	%f143, [%rd24+44];
	mul.f32 	%f144, %f98, %f143;
	mul.f32 	%f145, %f144, 0f3E3504F3;
	atom.global.add.f32 	%f146, [%rd23+44], %f145;
	ld.global.f32 	%f147, [%rd24+48];
	mul.f32 	%f148, %f98, %f147;
	mul.f32 	%f149, %f148, 0f3E3504F3;
	atom.global.add.f32 	%f150, [%rd23+48], %f149;
	ld.global.f32 	%f151, [%rd24+52];
	mul.f32 	%f152, %f98, %f151;
	mul.f32 	%f153, %f152, 0f3E3504F3;
	atom.global.add.f32 	%f154, [%rd23+52], %f153;
	ld.global.f32 	%f155, [%rd24+56];
	mul.f32 	%f156, %f98, %f155;
	mul.f32 	%f157, %f156, 0f3E3504F3;
	atom.global.add.f32 	%f158, [%rd23+56], %f157;
	ld.global.f32 	%f159, [%rd24+60];
	mul.f32 	%f160, %f98, %f159;
	mul.f32 	%f161, %f160, 0f3E3504F3;
	atom.global.add.f32 	%f162, [%rd23+60], %f161;
	ld.global.f32 	%f163, [%rd24+64];
	mul.f32 	%f164, %f98, %f163;
	mul.f32 	%f165, %f164, 0f3E3504F3;
	atom.global.add.f32 	%f166, [%rd23+64], %f165;
	ld.global.f32 	%f167, [%rd24+68];
	mul.f32 	%f168, %f98, %f167;
	mul.f32 	%f169, %f168, 0f3E3504F3;
	atom.global.add.f32 	%f170, [%rd23+68], %f169;
	ld.global.f32 	%f171, [%rd24+72];
	mul.f32 	%f172, %f98, %f171;
	mul.f32 	%f173, %f172, 0f3E3504F3;
	atom.global.add.f32 	%f174, [%rd23+72], %f173;
	ld.global.f32 	%f175, [%rd24+76];
	mul.f32 	%f176, %f98, %f175;
	mul.f32 	%f177, %f176, 0f3E3504F3;
	atom.global.add.f32 	%f178, [%rd23+76], %f177;
	ld.global.f32 	%f179, [%rd24+80];
	mul.f32 	%f180, %f98, %f179;
	mul.f32 	%f181, %f180, 0f3E3504F3;
	atom.global.add.f32 	%f182, [%rd23+80], %f181;
	ld.global.f32 	%f183, [%rd24+84];
	mul.f32 	%f184, %f98, %f183;
	mul.f32 	%f185, %f184, 0f3E3504F3;
	atom.global.add.f32 	%f186, [%rd23+84], %f185;
	ld.global.f32 	%f187, [%rd24+88];
	mul.f32 	%f188, %f98, %f187;
	mul.f32 	%f189, %f188, 0f3E3504F3;
	atom.global.add.f32 	%f190, [%rd23+88], %f189;
	ld.global.f32 	%f191, [%rd24+92];
	mul.f32 	%f192, %f98, %f191;
	mul.f32 	%f193, %f192, 0f3E3504F3;
	atom.global.add.f32 	%f194, [%rd23+92], %f193;
	ld.global.f32 	%f195, [%rd24+96];
	mul.f32 	%f196, %f98, %f195;
	mul.f32 	%f197, %f196, 0f3E3504F3;
	atom.global.add.f32 	%f198, [%rd23+96], %f197;
	ld.global.f32 	%f199, [%rd24+100];
	mul.f32 	%f200, %f98, %f199;
	mul.f32 	%f201, %f200, 0f3E3504F3;
	atom.global.add.f32 	%f202, [%rd23+100], %f201;
	ld.global.f32 	%f203, [%rd24+104];
	mul.f32 	%f204, %f98, %f203;
	mul.f32 	%f205, %f204, 0f3E3504F3;
	atom.global.add.f32 	%f206, [%rd23+104], %f205;
	ld.global.f32 	%f207, [%rd24+108];
	mul.f32 	%f208, %f98, %f207;
	mul.f32 	%f209, %f208, 0f3E3504F3;
	atom.global.add.f32 	%f210, [%rd23+108], %f209;
	ld.global.f32 	%f211, [%rd24+112];
	mul.f32 	%f212, %f98, %f211;
	mul.f32 	%f213, %f212, 0f3E3504F3;
	atom.global.add.f32 	%f214, [%rd23+112], %f213;
	ld.global.f32 	%f215, [%rd24+116];
	mul.f32 	%f216, %f98, %f215;
	mul.f32 	%f217, %f216, 0f3E3504F3;
	atom.global.add.f32 	%f218, [%rd23+116], %f217;
	ld.global.f32 	%f219, [%rd24+120];
	mul.f32 	%f220, %f98, %f219;
	mul.f32 	%f221, %f220, 0f3E3504F3;
	atom.global.add.f32 	%f222, [%rd23+120], %f221;
	ld.global.f32 	%f223, [%rd24+124];
	mul.f32 	%f224, %f98, %f223;
	mul.f32 	%f225, %f224, 0f3E3504F3;
	atom.global.add.f32 	%f226, [%rd23+124], %f225;
	add.s64 	%rd25, %rd13, %rd19;
	add.s64 	%rd26, %rd12, %rd17;
	ld.global.f32 	%f227, [%rd26];
	mul.f32 	%f228, %f98, %f227;
	mul.f32 	%f229, %f228, 0f3E3504F3;
	atom.global.add.f32 	%f230, [%rd25], %f229;
	ld.global.f32 	%f231, [%rd26+4];
	mul.f32 	%f232, %f98, %f231;
	mul.f32 	%f233, %f232, 0f3E3504F3;
	atom.global.add.f32 	%f234, [%rd25+4], %f233;
	ld.global.f32 	%f235, [%rd26+8];
	mul.f32 	%f236, %f98, %f235;
	mul.f32 	%f237, %f236, 0f3E3504F3;
	atom.global.add.f32 	%f238, [%rd25+8], %f237;
	ld.global.f32 	%f239, [%rd26+12];
	mul.f32 	%f240, %f98, %f239;
	mul.f32 	%f241, %f240, 0f3E3504F3;
	atom.global.add.f32 	%f242, [%rd25+12], %f241;
	ld.global.f32 	%f243, [%rd26+16];
	mul.f32 	%f244, %f98, %f243;
	mul.f32 	%f245, %f244, 0f3E3504F3;
	atom.global.add.f32 	%f246, [%rd25+16], %f245;
	ld.global.f32 	%f247, [%rd26+20];
	mul.f32 	%f248, %f98, %f247;
	mul.f32 	%f249, %f248, 0f3E3504F3;
	atom.global.add.f32 	%f250, [%rd25+20], %f249;
	ld.global.f32 	%f251, [%rd26+24];
	mul.f32 	%f252, %f98, %f251;
	mul.f32 	%f253, %f252, 0f3E3504F3;
	atom.global.add.f32 	%f254, [%rd25+24], %f253;
	ld.global.f32 	%f255, [%rd26+28];
	mul.f32 	%f256, %f98, %f255;
	mul.f32 	%f257, %f256, 0f3E3504F3;
	atom.global.add.f32 	%f258, [%rd25+28], %f257;
	ld.global.f32 	%f259, [%rd26+32];
	mul.f32 	%f260, %f98, %f259;
	mul.f32 	%f261, %f260, 0f3E3504F3;
	atom.global.add.f32 	%f262, [%rd25+32], %f261;
	ld.global.f32 	%f263, [%rd26+36];
	mul.f32 	%f264, %f98, %f263;
	mul.f32 	%f265, %f264, 0f3E3504F3;
	atom.global.add.f32 	%f266, [%rd25+36], %f265;
	ld.global.f32 	%f267, [%rd26+40];
	mul.f32 	%f268, %f98, %f267;
	mul.f32 	%f269, %f268, 0f3E3504F3;
	atom.global.add.f32 	%f270, [%rd25+40], %f269;
	ld.global.f32 	%f271, [%rd26+44];
	mul.f32 	%f272, %f98, %f271;
	mul.f32 	%f273, %f272, 0f3E3504F3;
	atom.global.add.f32 	%f274, [%rd25+44], %f273;
	ld.global.f32 	%f275, [%rd26+48];
	mul.f32 	%f276, %f98, %f275;
	mul.f32 	%f277, %f276, 0f3E3504F3;
	atom.global.add.f32 	%f278, [%rd25+48], %f277;
	ld.global.f32 	%f279, [%rd26+52];
	mul.f32 	%f280, %f98, %f279;
	mul.f32 	%f281, %f280, 0f3E3504F3;
	atom.global.add.f32 	%f282, [%rd25+52], %f281;
	ld.global.f32 	%f283, [%rd26+56];
	mul.f32 	%f284, %f98, %f283;
	mul.f32 	%f285, %f284, 0f3E3504F3;
	atom.global.add.f32 	%f286, [%rd25+56], %f285;
	ld.global.f32 	%f287, [%rd26+60];
	mul.f32 	%f288, %f98, %f287;
	mul.f32 	%f289, %f288, 0f3E3504F3;
	atom.global.add.f32 	%f290, [%rd25+60], %f289;
	ld.global.f32 	%f291, [%rd26+64];
	mul.f32 	%f292, %f98, %f291;
	mul.f32 	%f293, %f292, 0f3E3504F3;
	atom.global.add.f32 	%f294, [%rd25+64], %f293;
	ld.global.f32 	%f295, [%rd26+68];
	mul.f32 	%f296, %f98, %f295;
	mul.f32 	%f297, %f296, 0f3E3504F3;
	atom.global.add.f32 	%f298, [%rd25+68], %f297;
	ld.global.f32 	%f299, [%rd26+72];
	mul.f32 	%f300, %f98, %f299;
	mul.f32 	%f301, %f300, 0f3E3504F3;
	atom.global.add.f32 	%f302, [%rd25+72], %f301;
	ld.global.f32 	%f303, [%rd26+76];
	mul.f32 	%f304, %f98, %f303;
	mul.f32 	%f305, %f304, 0f3E3504F3;
	atom.global.add.f32 	%f306, [%rd25+76], %f305;
	ld.global.f32 	%f307, [%rd26+80];
	mul.f32 	%f308, %f98, %f307;
	mul.f32 	%f309, %f308, 0f3E3504F3;
	atom.global.add.f32 	%f310, [%rd25+80], %f309;
	ld.global.f32 	%f311, [%rd26+84];
	mul.f32 	%f312, %f98, %f311;
	mul.f32 	%f313, %f312, 0f3E3504F3;
	atom.global.add.f32 	%f314, [%rd25+84], %f313;
	ld.global.f32 	%f315, [%rd26+88];
	mul.f32 	%f316, %f98, %f315;
	mul.f32 	%f317, %f316, 0f3E3504F3;
	atom.global.add.f32 	%f318, [%rd25+88], %f317;
	ld.global.f32 	%f319, [%rd26+92];
	mul.f32 	%f320, %f98, %f319;
	mul.f32 	%f321, %f320, 0f3E3504F3;
	atom.global.add.f32 	%f322, [%rd25+92], %f321;
	ld.global.f32 	%f323, [%rd26+96];
	mul.f32 	%f324, %f98, %f323;
	mul.f32 	%f325, %f324, 0f3E3504F3;
	atom.global.add.f32 	%f326, [%rd25+96], %f325;
	ld.global.f32 	%f327, [%rd26+100];
	mul.f32 	%f328, %f98, %f327;
	mul.f32 	%f329, %f328, 0f3E3504F3;
	atom.global.add.f32 	%f330, [%rd25+100], %f329;
	ld.global.f32 	%f331, [%rd26+104];
	mul.f32 	%f332, %f98, %f331;
	mul.f32 	%f333, %f332, 0f3E3504F3;
	atom.global.add.f32 	%f334, [%rd25+104], %f333;
	ld.global.f32 	%f335, [%rd26+108];
	mul.f32 	%f336, %f98, %f335;
	mul.f32 	%f337, %f336, 0f3E3504F3;
	atom.global.add.f32 	%f338, [%rd25+108], %f337;
	ld.global.f32 	%f339, [%rd26+112];
	mul.f32 	%f340, %f98, %f339;
	mul.f32 	%f341, %f340, 0f3E3504F3;
	atom.global.add.f32 	%f342, [%rd25+112], %f341;
	ld.global.f32 	%f343, [%rd26+116];
	mul.f32 	%f344, %f98, %f343;
	mul.f32 	%f345, %f344, 0f3E3504F3;
	atom.global.add.f32 	%f346, [%rd25+116], %f345;
	ld.global.f32 	%f347, [%rd26+120];
	mul.f32 	%f348, %f98, %f347;
	mul.f32 	%f349, %f348, 0f3E3504F3;
	atom.global.add.f32 	%f350, [%rd25+120], %f349;
	ld.global.f32 	%f351, [%rd26+124];
	mul.f32 	%f352, %f98, %f351;
	mul.f32 	%f353, %f352, 0f3E3504F3;
	atom.global.add.f32 	%f354, [%rd25+124], %f353;
	add.s64 	%rd27, %rd11, %rd19;
	ld.global.f32 	%f355, [%rd22];
	ld.global.f32 	%f356, [%rd18];
	mul.f32 	%f357, %f355, %f356;
	atom.global.add.f32 	%f358, [%rd27], %f357;
	ld.global.f32 	%f359, [%rd22];
	ld.global.f32 	%f360, [%rd18+4];
	mul.f32 	%f361, %f359, %f360;
	atom.global.add.f32 	%f362, [%rd27+4], %f361;
	ld.global.f32 	%f363, [%rd22];
	ld.global.f32 	%f364, [%rd18+8];
	mul.f32 	%f365, %f363, %f364;
	atom.global.add.f32 	%f366, [%rd27+8], %f365;
	ld.global.f32 	%f367, [%rd22];
	ld.global.f32 	%f368, [%rd18+12];
	mul.f32 	%f369, %f367, %f368;
	atom.global.add.f32 	%f370, [%rd27+12], %f369;
	ld.global.f32 	%f371, [%rd22];
	ld.global.f32 	%f372, [%rd18+16];
	mul.f32 	%f373, %f371, %f372;
	atom.global.add.f32 	%f374, [%rd27+16], %f373;
	ld.global.f32 	%f375, [%rd22];
	ld.global.f32 	%f376, [%rd18+20];
	mul.f32 	%f377, %f375, %f376;
	atom.global.add.f32 	%f378, [%rd27+20], %f377;
	ld.global.f32 	%f379, [%rd22];
	ld.global.f32 	%f380, [%rd18+24];
	mul.f32 	%f381, %f379, %f380;
	atom.global.add.f32 	%f382, [%rd27+24], %f381;
	ld.global.f32 	%f383, [%rd22];
	ld.global.f32 	%f384, [%rd18+28];
	mul.f32 	%f385, %f383, %f384;
	atom.global.add.f32 	%f386, [%rd27+28], %f385;
	ld.global.f32 	%f387, [%rd22];
	ld.global.f32 	%f388, [%rd18+32];
	mul.f32 	%f389, %f387, %f388;
	atom.global.add.f32 	%f390, [%rd27+32], %f389;
	ld.global.f32 	%f391, [%rd22];
	ld.global.f32 	%f392, [%rd18+36];
	mul.f32 	%f393, %f391, %f392;
	atom.global.add.f32 	%f394, [%rd27+36], %f393;
	ld.global.f32 	%f395, [%rd22];
	ld.global.f32 	%f396, [%rd18+40];
	mul.f32 	%f397, %f395, %f396;
	atom.global.add.f32 	%f398, [%rd27+40], %f397;
	ld.global.f32 	%f399, [%rd22];
	ld.global.f32 	%f400, [%rd18+44];
	mul.f32 	%f401, %f399, %f400;
	atom.global.add.f32 	%f402, [%rd27+44], %f401;
	ld.global.f32 	%f403, [%rd22];
	ld.global.f32 	%f404, [%rd18+48];
	mul.f32 	%f405, %f403, %f404;
	atom.global.add.f32 	%f406, [%rd27+48], %f405;
	ld.global.f32 	%f407, [%rd22];
	ld.global.f32 	%f408, [%rd18+52];
	mul.f32 	%f409, %f407, %f408;
	atom.global.add.f32 	%f410, [%rd27+52], %f409;
	ld.global.f32 	%f411, [%rd22];
	ld.global.f32 	%f412, [%rd18+56];
	mul.f32 	%f413, %f411, %f412;
	atom.global.add.f32 	%f414, [%rd27+56], %f413;
	ld.global.f32 	%f415, [%rd22];
	ld.global.f32 	%f416, [%rd18+60];
	mul.f32 	%f417, %f415, %f416;
	atom.global.add.f32 	%f418, [%rd27+60], %f417;
	ld.global.f32 	%f419, [%rd22];
	ld.global.f32 	%f420, [%rd18+64];
	mul.f32 	%f421, %f419, %f420;
	atom.global.add.f32 	%f422, [%rd27+64], %f421;
	ld.global.f32 	%f423, [%rd22];
	ld.global.f32 	%f424, [%rd18+68];
	mul.f32 	%f425, %f423, %f424;
	atom.global.add.f32 	%f426, [%rd27+68], %f425;
	ld.global.f32 	%f427, [%rd22];
	ld.global.f32 	%f428, [%rd18+72];
	mul.f32 	%f429, %f427, %f428;
	atom.global.add.f32 	%f430, [%rd27+72], %f429;
	ld.global.f32 	%f431, [%rd22];
	ld.global.f32 	%f432, [%rd18+76];
	mul.f32 	%f433, %f431, %f432;
	atom.global.add.f32 	%f434, [%rd27+76], %f433;
	ld.global.f32 	%f435, [%rd22];
	ld.global.f32 	%f436, [%rd18+80];
	mul.f32 	%f437, %f435, %f436;
	atom.global.add.f32 	%f438, [%rd27+80], %f437;
	ld.global.f32 	%f439, [%rd22];
	ld.global.f32 	%f440, [%rd18+84];
	mul.f32 	%f441, %f439, %f440;
	atom.global.add.f32 	%f442, [%rd27+84], %f441;
	ld.global.f32 	%f443, [%rd22];
	ld.global.f32 	%f444, [%rd18+88];
	mul.f32 	%f445, %f443, %f444;
	atom.global.add.f32 	%f446, [%rd27+88], %f445;
	ld.global.f32 	%f447, [%rd22];
	ld.global.f32 	%f448, [%rd18+92];
	mul.f32 	%f449, %f447, %f448;
	atom.global.add.f32 	%f450, [%rd27+92], %f449;
	ld.global.f32 	%f451, [%rd22];
	ld.global.f32 	%f452, [%rd18+96];
	mul.f32 	%f453, %f451, %f452;
	atom.global.add.f32 	%f454, [%rd27+96], %f453;
	ld.global.f32 	%f455, [%rd22];
	ld.global.f32 	%f456, [%rd18+100];
	mul.f32 	%f457, %f455, %f456;
	atom.global.add.f32 	%f458, [%rd27+100], %f457;
	ld.global.f32 	%f459, [%rd22];
	ld.global.f32 	%f460, [%rd18+104];
	mul.f32 	%f461, %f459, %f460;
	atom.global.add.f32 	%f462, [%rd27+104], %f461;
	ld.global.f32 	%f463, [%rd22];
	ld.global.f32 	%f464, [%rd18+108];
	mul.f32 	%f465, %f463, %f464;
	atom.global.add.f32 	%f466, [%rd27+108], %f465;
	ld.global.f32 	%f467, [%rd22];
	ld.global.f32 	%f468, [%rd18+112];
	mul.f32 	%f469, %f467, %f468;
	atom.global.add.f32 	%f470, [%rd27+112], %f469;
	ld.global.f32 	%f471, [%rd22];
	ld.global.f32 	%f472, [%rd18+116];
	mul.f32 	%f473, %f471, %f472;
	atom.global.add.f32 	%f474, [%rd27+116], %f473;
	ld.global.f32 	%f475, [%rd22];
	ld.global.f32 	%f476, [%rd18+120];
	mul.f32 	%f477, %f475, %f476;
	atom.global.add.f32 	%f478, [%rd27+120], %f477;
	ld.global.f32 	%f479, [%rd22];
	ld.global.f32 	%f480, [%rd18+124];
	mul.f32 	%f481, %f479, %f480;
	atom.global.add.f32 	%f482, [%rd27+124], %f481;
$L__BB0_2:
	ret;

}


// ===== COMPILED SASS (sm_100) =====

	.target	sm_100

	.elftype	@"ET_EXEC"


//--------------------- .note.nv.tkinfo           --------------------------
	.section	.note.nv.tkinfo,"",@"SHT_NOTE"
	.sectionflags	@"SHF_NOTE_NV_TKINFO"
	.tkinfo
        /*0018*/ 	.word	0x00000002
        /*0030*/ 	.string	""
        /*0030*/ 	.string	"ptxas"
        /*0030*/ 	.string	"Cuda compilation tools, release 13.0, V13.0.88"
        /*0030*/ 	.string	"Build cuda_13.0.r13.0/compiler.36424714_0"
        /*0030*/ 	.string	"-arch sm_100 -m 64 "



//--------------------- .note.nv.cuinfo           --------------------------
	.section	.note.nv.cuinfo,"",@"SHT_NOTE"
	.sectionflags	@"SHF_NOTE_NV_CUINFO"
        /*0018*/ 	.short	0x0002
        /*001a*/ 	.short	0x0064
        /*001c*/ 	.short	0x0082
	.zero		2


//--------------------- .nv.info                  --------------------------
	.section	.nv.info,"",@"SHT_CUDA_INFO"
	.align	4


	//----- nvinfo : EIATTR_REGCOUNT
	.align		4
        /*0000*/ 	.byte	0x04, 0x2f
        /*0002*/ 	.short	(.L_1 - .L_0)
	.align		4
.L_0:
        /*0004*/ 	.word	index@(_Z24flash_attention_backwardPfS_S_S_S_S_S_S_)
        /*0008*/ 	.word	0x0000001e


	//----- nvinfo : EIATTR_FRAME_SIZE
	.align		4
.L_1:
        /*000c*/ 	.byte	0x04, 0x11
        /*000e*/ 	.short	(.L_3 - .L_2)
	.align		4
.L_2:
        /*0010*/ 	.word	index@(_Z24flash_attention_backwardPfS_S_S_S_S_S_S_)
        /*0014*/ 	.word	0x00000000


	//----- nvinfo : EIATTR_MIN_STACK_SIZE
	.align		4
.L_3:
        /*0018*/ 	.byte	0x04, 0x12
        /*001a*/ 	.short	(.L_5 - .L_4)
	.align		4
.L_4:
        /*001c*/ 	.word	index@(_Z24flash_attention_backwardPfS_S_S_S_S_S_S_)
        /*0020*/ 	.word	0x00000000
.L_5:


//--------------------- .nv.compat                --------------------------
	.section	.nv.compat,"",@"SHT_CUDA_COMPAT_INFO"
	.align	4
        /*0000*/ 	.byte	0x02, 0x09, 0x00, 0x00, 0x02, 0x02, 0x01, 0x00, 0x02, 0x05, 0x05, 0x00, 0x03, 0x07, 0x01, 0x01
        /*0010*/ 	.byte	0x02, 0x03, 0x00, 0x00, 0x02, 0x06, 0x01, 0x00, 0x04, 0x0b, 0x08, 0x00, 0x09, 0x00, 0x00, 0x00
        /*0020*/ 	.byte	0x00, 0x00, 0x00, 0x00


//--------------------- .nv.info._Z24flash_attention_backwardPfS_S_S_S_S_S_S_ --------------------------
	.section	.nv.info._Z24flash_attention_backwardPfS_S_S_S_S_S_S_,"",@"SHT_CUDA_INFO"
	.sectionflags	@""
	.align	4


	//----- nvinfo : EIATTR_CUDA_API_VERSION
	.align		4
        /*0000*/ 	.byte	0x04, 0x37
        /*0002*/ 	.short	(.L_7 - .L_6)
.L_6:
        /*0004*/ 	.word	0x00000082


	//----- nvinfo : EIATTR_KPARAM_INFO
	.align		4
.L_7:
        /*0008*/ 	.byte	0x04, 0x17
        /*000a*/ 	.short	(.L_9 - .L_8)
.L_8:
        /*000c*/ 	.word	0x00000000
        /*0010*/ 	.short	0x0007
        /*0012*/ 	.short	0x0038
        /*0014*/ 	.byte	0x00, 0xf5, 0x21, 0x00


	//----- nvinfo : EIATTR_KPARAM_INFO
	.align		4
.L_9:
        /*0018*/ 	.byte	0x04, 0x17
        /*001a*/ 	.short	(.L_11 - .L_10)
.L_10:
        /*001c*/ 	.word	0x00000000
        /*0020*/ 	.short	0x0006
        /*0022*/ 	.short	0x0030
        /*0024*/ 	.byte	0x00, 0xf5, 0x21, 0x00


	//----- nvinfo : EIATTR_KPARAM_INFO
	.align		4
.L_11:
        /*0028*/ 	.byte	0x04, 0x17
        /*002a*/ 	.short	(.L_13 - .L_12)
.L_12:
        /*002c*/ 	.word	0x00000000
        /*0030*/ 	.short	0x0005
        /*0032*/ 	.short	0x0028
        /*0034*/ 	.byte	0x00, 0xf5, 0x21, 0x00


	//----- nvinfo : EIATTR_KPARAM_INFO
	.align		4
.L_13:
        /*0038*/ 	.byte	0x04, 0x17
        /*003a*/ 	.short	(.L_15 - .L_14)
.L_14:
        /*003c*/ 	.word	0x00000000
        /*0040*/ 	.short	0x0004
        /*0042*/ 	.short	0x0020
        /*0044*/ 	.byte	0x00, 0xf5, 0x21, 0x00


	//----- nvinfo : EIATTR_KPARAM_INFO
	.align		4
.L_15:
        /*0048*/ 	.byte	0x04, 0x17
        /*004a*/ 	.short	(.L_17 - .L_16)
.L_16:
        /*004c*/ 	.word	0x00000000
        /*0050*/ 	.short	0x0003
        /*0052*/ 	.short	0x0018
        /*0054*/ 	.byte	0x00, 0xf5, 0x21, 0x00


	//----- nvinfo : EIATTR_KPARAM_INFO
	.align		4
.L_17:
        /*0058*/ 	.byte	0x04, 0x17
        /*005a*/ 	.short	(.L_19 - .L_18)
.L_18:
        /*005c*/ 	.word	0x00000000
        /*0060*/ 	.short	0x0002
        /*0062*/ 	.short	0x0010
        /*0064*/ 	.byte	0x00, 0xf5, 0x21, 0x00


	//----- nvinfo : EIATTR_KPARAM_INFO
	.align		4
.L_19:
        /*0068*/ 	.byte	0x04, 0x17
        /*006a*/ 	.short	(.L_21 - .L_20)
.L_20:
        /*006c*/ 	.word	0x00000000
        /*0070*/ 	.short	0x0001
        /*0072*/ 	.short	0x0008
        /*0074*/ 	.byte	0x00, 0xf5, 0x21, 0x00


	//----- nvinfo : EIATTR_KPARAM_INFO
	.align		4
.L_21:
        /*0078*/ 	.byte	0x04, 0x17
        /*007a*/ 	.short	(.L_23 - .L_22)
.L_22:
        /*007c*/ 	.word	0x00000000
        /*0080*/ 	.short	0x0000
        /*0082*/ 	.short	0x0000
        /*0084*/ 	.byte	0x00, 0xf5, 0x21, 0x00


	//----- nvinfo : EIATTR_SPARSE_MMA_MASK
	.align		4
.L_23:
        /*0088*/ 	.byte	0x03, 0x50
        /*008a*/ 	.short	0x0000


	//----- nvinfo : EIATTR_MAXREG_COUNT
	.align		4
        /*008c*/ 	.byte	0x03, 0x1b
        /*008e*/ 	.short	0x00ff


	//----- nvinfo : EIATTR_MERCURY_ISA_VERSION
	.align		4
        /*0090*/ 	.byte	0x03, 0x5f
        /*0092*/ 	.short	0x0101


	//----- nvinfo : EIATTR_VRC_CTA_INIT_COUNT
	.align		4
        /*0094*/ 	.byte	0x02, 0x4a
	.zero		1
	.zero		1


	//----- nvinfo : EIATTR_EXIT_INSTR_OFFSETS
	.align		4
        /*0098*/ 	.byte	0x04, 0x1c
        /*009a*/ 	.short	(.L_25 - .L_24)


	//   ....[0]....
.L_24:
        /*009c*/ 	.word	0x000000b0


	//   ....[1]....
        /*00a0*/ 	.word	0x00002060


	//----- nvinfo : EIATTR_CBANK_PARAM_SIZE
	.align		4
.L_25:
        /*00a4*/ 	.byte	0x03, 0x19
        /*00a6*/ 	.short	0x0040


	//----- nvinfo : EIATTR_PARAM_CBANK
	.align		4
        /*00a8*/ 	.byte	0x04, 0x0a
        /*00aa*/ 	.short	(.L_27 - .L_26)
	.align		4
.L_26:
        /*00ac*/ 	.word	index@(.nv.constant0._Z24flash_attention_backwardPfS_S_S_S_S_S_S_)
        /*00b0*/ 	.short	0x0380
        /*00b2*/ 	.short	0x0040


	//----- nvinfo : EIATTR_SW_WAR
	.align		4
.L_27:
        /*00b4*/ 	.byte	0x04, 0x36
        /*00b6*/ 	.short	(.L_29 - .L_28)
.L_28:
        /*00b8*/ 	.word	0x00000008
.L_29:


//--------------------- .nv.callgraph             --------------------------
	.section	.nv.callgraph,"",@"SHT_CUDA_CALLGRAPH"
	.align	4
	.sectionentsize	8
	.align		4
        /*0000*/ 	.word	0x00000000
	.align		4
        /*0004*/ 	.word	0xffffffff
	.align		4
        /*0008*/ 	.word	0x00000000
	.align		4
        /*000c*/ 	.word	0xfffffffe
	.align		4
        /*0010*/ 	.word	0x00000000
	.align		4
        /*0014*/ 	.word	0xfffffffd
	.align		4
        /*0018*/ 	.word	0x00000000
	.align		4
        /*001c*/ 	.word	0xfffffffc


//--------------------- .text._Z24flash_attention_backwardPfS_S_S_S_S_S_S_ --------------------------
	.section	.text._Z24flash_attention_backwardPfS_S_S_S_S_S_S_,"ax",@progbits
	.align	128
        .global         _Z24flash_attention_backwardPfS_S_S_S_S_S_S_
        .type           _Z24flash_attention_backwardPfS_S_S_S_S_S_S_,@function
        .size           _Z24flash_attention_backwardPfS_S_S_S_S_S_S_,(.L_x_1 - _Z24flash_attention_backwardPfS_S_S_S_S_S_S_)
        .other          _Z24flash_attention_backwardPfS_S_S_S_S_S_S_,@"STO_CUDA_ENTRY STV_DEFAULT"
_Z24flash_attention_backwardPfS_S_S_S_S_S_S_:
.text._Z24flash_attention_backwardPfS_S_S_S_S_S_S_:
[----:B------:R-:W-:Y:S01]  /*0000*/  LDC R1, c[0x0][0x37c] ;  /* 0x0000df00ff017b82 */ /* 0x000fe20000000800 */
[----:B------:R-:W0:Y:S07]  /*0010*/  S2R R9, SR_TID.Y ;  /* 0x0000000000097919 */ /* 0x000e2e0000002200 */
[----:B------:R-:W1:Y:S01]  /*0020*/  LDC R0, c[0x0][0x360] ;  /* 0x0000d800ff007b82 */ /* 0x000e620000000800 */
[----:B------:R-:W1:Y:S07]  /*0030*/  S2R R7, SR_TID.X ;  /* 0x0000000000077919 */ /* 0x000e6e0000002100 */
[----:B------:R-:W0:Y:S08]  /*0040*/  S2UR UR7, SR_CTAID.Y ;  /* 0x00000000000779c3 */ /* 0x000e300000002600 */
[----:B------:R-:W0:Y:S08]  /*0050*/  LDC R2, c[0x0][0x364] ;  /* 0x0000d900ff027b82 */ /* 0x000e300000000800 */
[----:B------:R-:W1:Y:S01]  /*0060*/  S2UR UR6, SR_CTAID.X ;  /* 0x00000000000679c3 */ /* 0x000e620000002500 */
[----:B0-----:R-:W-:-:S05]  /*0070*/  IMAD R2, R2, UR7, R9 ;  /* 0x0000000702027c24 */ /* 0x001fca000f8e0209 */
[----:B------:R-:W-:Y:S01]  /*0080*/  ISETP.GT.U32.AND P0, PT, R2, 0x3f, PT ;  /* 0x0000003f0200780c */ /* 0x000fe20003f04070 */
[----:B-1----:R-:W-:-:S05]  /*0090*/  IMAD R0, R0, UR6, R7 ;  /* 0x0000000600007c24 */ /* 0x002fca000f8e0207 */
[----:B------:R-:W-:-:S13]  /*00a0*/  ISETP.GT.OR P0, PT, R0, 0x3f, P0 ;  /* 0x0000003f0000780c */ /* 0x000fda0000704670 */
[----:B------:R-:W-:Y:S05]  /*00b0*/  @P0 EXIT ;  /* 0x000000000000094d */ /* 0x000fea0003800000 */
[----:B------:R-:W0:Y:S01]  /*00c0*/  LDC R6, c[0x0][0x364] ;  /* 0x0000d900ff067b82 */ /* 0x000e220000000800 */
[----:B------:R-:W1:Y:S07]  /*00d0*/  LDCU.64 UR4, c[0x0][0x358] ;  /* 0x00006b00ff0477ac */ /* 0x000e6e0008000a00 */
[----:B------:R-:W2:Y:S08]  /*00e0*/  LDC R0, c[0x0][0x360] ;  /* 0x0000d800ff007b82 */ /* 0x000eb00000000800 */
[----:B------:R-:W3:Y:S08]  /*00f0*/  LDC.64 R4, c[0x0][0x390] ;  /* 0x0000e400ff047b82 */ /* 0x000ef00000000a00 */
[----:B------:R-:W4:Y:S01]  /*0100*/  LDC.64 R2, c[0x0][0x398] ;  /* 0x0000e600ff027b82 */ /* 0x000f220000000a00 */
[----:B0-----:R-:W-:-:S05]  /*0110*/  IMAD R6, R6, UR7, R9 ;  /* 0x0000000706067c24 */ /* 0x001fca000f8e0209 */
[----:B------:R-:W-:Y:S01]  /*0120*/  SHF.L.U32 R8, R6, 0x5, RZ ;  /* 0x0000000506087819 */ /* 0x000fe200000006ff */
[----:B--2---:R-:W-:-:S05]  /*0130*/  IMAD R7, R0, UR6, R7 ;  /* 0x0000000600077c24 */ /* 0x004fca000f8e0207 */
[----:B------:R-:W-:Y:S01]  /*0140*/  SHF.L.U32 R9, R7, 0x5, RZ ;  /* 0x0000000507097819 */ /* 0x000fe200000006ff */
[----:B---3--:R-:W-:-:S05]  /*0150*/  IMAD.WIDE.U32 R4, R8, 0x4, R4 ;  /* 0x0000000408047825 */ /* 0x008fca00078e0004 */
[----:B-1----:R-:W2:Y:S01]  /*0160*/  LDG.E R23, desc[UR4][R4.64] ;  /* 0x0000000404177981 */ /* 0x002ea2000c1e1900 */
[----:B----4-:R-:W-:-:S03]  /*0170*/  IMAD.WIDE R2, R9, 0x4, R2 ;  /* 0x0000000409027825 */ /* 0x010fc600078e0202 */
[----:B------:R-:W3:Y:S04]  /*0180*/  LDG.E R20, desc[UR4][R4.64+0x4] ;  /* 0x0000040404147981 */ /* 0x000ee8000c1e1900 */
[----:B------:R-:W2:Y:S04]  /*0190*/  LDG.E R0, desc[UR4][R2.64] ;  /* 0x0000000402007981 */ /* 0x000ea8000c1e1900 */
[----:B------:R-:W3:Y:S04]  /*01a0*/  LDG.E R27, desc[UR4][R2.64+0x4] ;  /* 0x00000404021b7981 */ /* 0x000ee8000c1e1900 */
[----:B------:R-:W4:Y:S04]  /*01b0*/  LDG.E R22, desc[UR4][R4.64+0x8] ;  /* 0x0000080404167981 */ /* 0x000f28000c1e1900 */
[----:B------:R-:W4:Y:S04]  /*01c0*/  LDG.E R25, desc[UR4][R2.64+0x8] ;  /* 0x0000080402197981 */ /* 0x000f28000c1e1900 */
[----:B------:R-:W5:Y:S04]  /*01d0*/  LDG.E R18, desc[UR4][R4.64+0xc] ;  /* 0x00000c0404127981 */ /* 0x000f68000c1e1900 */
        /* <DEDUP_REMOVED lines=10> */
[----:B------:R-:W5:Y:S01]  /*0280*/  LDG.E R24, desc[UR4][R2.64+0x20] ;  /* 0x0000200402187981 */ /* 0x000f62000c1e1900 */
[----:B--2---:R-:W-:-:S03]  /*0290*/  FFMA R0, R0, R23, RZ ;  /* 0x0000001700007223 */ /* 0x004fc600000000ff */
[----:B------:R-:W2:Y:S01]  /*02a0*/  LDG.E R23, desc[UR4][R2.64+0x24] ;  /* 0x0000240402177981 */ /* 0x000ea2000c1e1900 */
[----:B---3--:R-:W-:-:S03]  /*02b0*/  FFMA R0, R27, R20, R0 ;  /* 0x000000141b007223 */ /* 0x008fc60000000000 */
[----:B------:R-:W2:Y:S01]  /*02c0*/  LDG.E R20, desc[UR4][R4.64+0x24] ;  /* 0x0000240404147981 */ /* 0x000ea2000c1e1900 */
[----:B----4-:R-:W-:-:S03]  /*02d0*/  FFMA R0, R25, R22, R0 ;  /* 0x0000001619007223 */ /* 0x010fc60000000000 */
[----:B------:R-:W3:Y:S04]  /*02e0*/  LDG.E R22, desc[UR4][R4.64+0x28] ;  /* 0x0000280404167981 */ /* 0x000ee8000c1e1900 */
[----:B------:R-:W3:Y:S01]  /*02f0*/  LDG.E R25, desc[UR4][R2.64+0x28] ;  /* 0x0000280402197981 */ /* 0x000ee2000c1e1900 */
[----:B-----5:R-:W-:-:S03]  /*0300*/  FFMA R0, R21, R18, R0 ;  /* 0x0000001215007223 */ /* 0x020fc60000000000 */
[----:B------:R-:W4:Y:S04]  /*0310*/  LDG.E R18, desc[UR4][R4.64+0x2c] ;  /* 0x00002c0404127981 */ /* 0x000f28000c1e1900 */
[----:B------:R-:W4:Y:S01]  /*0320*/  LDG.E R21, desc[UR4][R2.64+0x2c] ;  /* 0x00002c0402157981 */ /* 0x000f22000c1e1900 */
[----:B------:R-:W-:-:S03]  /*0330*/  FFMA R27, R11, R10, R0 ;  /* 0x0000000a0b1b7223 */ /* 0x000fc60000000000 */
[----:B------:R-:W5:Y:S04]  /*0340*/  LDG.E R10, desc[UR4][R4.64+0x30] ;  /* 0x00003004040a7981 */ /* 0x000f68000c1e1900 */
[----:B------:R-:W5:Y:S01]  /*0350*/  LDG.E R11, desc[UR4][R2.64+0x30] ;  /* 0x00003004020b7981 */ /* 0x000f62000c1e1900 */
        /* <DEDUP_REMOVED lines=12> */
[----:B--2---:R-:W-:-:S03]  /*0420*/  FFMA R24, R23, R20, R24 ;  /* 0x0000001417187223 */ /* 0x004fc60000000018 */
[----:B------:R-:W2:Y:S04]  /*0430*/  LDG.E R20, desc[UR4][R4.64+0x44] ;  /* 0x0000440404147981 */ /* 0x000ea8000c1e1900 */
[----:B------:R-:W2:Y:S01]  /*0440*/  LDG.E R23, desc[UR4][R2.64+0x44] ;  /* 0x0000440402177981 */ /* 0x000ea2000c1e1900 */
[----:B---3--:R-:W-:-:S03]  /*0450*/  FFMA R24, R25, R22, R24 ;  /* 0x0000001619187223 */ /* 0x008fc60000000018 */
[----:B------:R-:W3:Y:S04]  /*0460*/  LDG.E R22, desc[UR4][R4.64+0x48] ;  /* 0x0000480404167981 */ /* 0x000ee8000c1e1900 */
[----:B------:R-:W3:Y:S01]  /*0470*/  LDG.E R25, desc[UR4][R2.64+0x48] ;  /* 0x0000480402197981 */ /* 0x000ee2000c1e1900 */
[----:B----4-:R-:W-:-:S03]  /*0480*/  FFMA R24, R21, R18, R24 ;  /* 0x0000001215187223 */ /* 0x010fc60000000018 */
[----:B------:R-:W4:Y:S04]  /*0490*/  LDG.E R18, desc[UR4][R4.64+0x4c] ;  /* 0x00004c0404127981 */ /* 0x000f28000c1e1900 */
[----:B------:R-:W4:Y:S01]  /*04a0*/  LDG.E R21, desc[UR4][R2.64+0x4c] ;  /* 0x00004c0402157981 */ /* 0x000f22000c1e1900 */
[----:B-----5:R-:W-:-:S03]  /*04b0*/  FFMA R27, R11, R10, R24 ;  /* 0x0000000a0b1b7223 */ /* 0x020fc60000000018 */
        /* <DEDUP_REMOVED lines=13> */
[----:B------:R-:W5:Y:S04]  /*0590*/  LDG.E R15, desc[UR4][R2.64+0x60] ;  /* 0x00006004020f7981 */ /* 0x000f68000c1e1900 */
[----:B------:R-:W5:Y:S01]  /*05a0*/  LDG.E R27, desc[UR4][R2.64+0x78] ;  /* 0x00007804021b7981 */ /* 0x000f62000c1e1900 */
[----:B--2---:R-:W-:Y:S01]  /*05b0*/  FFMA R20, R23, R20, R24 ;  /* 0x0000001417147223 */ /* 0x004fe20000000018 */
[----:B------:R-:W-:-:S02]  /*05c0*/  LEA R23, R7, R6, 0x6 ;  /* 0x0000000607177211 */ /* 0x000fc400078e30ff */
[----:B------:R-:W2:Y:S01]  /*05d0*/  LDG.E R24, desc[UR4][R4.64+0x7c] ;  /* 0x00007c0404187981 */ /* 0x000ea2000c1e1900 */
[----:B------:R-:W0:Y:S01]  /*05e0*/  LDC.64 R6, c[0x0][0x3a0] ;  /* 0x0000e800ff067b82 */ /* 0x000e220000000a00 */
[----:B---3--:R-:W-:Y:S02]  /*05f0*/  FFMA R20, R25, R22, R20 ;  /* 0x0000001619147223 */ /* 0x008fe40000000014 */
[----:B------:R-:W3:Y:S02]  /*0600*/  LDG.E R25, desc[UR4][R4.64+0x68] ;  /* 0x0000680404197981 */ /* 0x000ee4000c1e1900 */
[----:B----4-:R-:W-:Y:S02]  /*0610*/  FFMA R20, R21, R18, R20 ;  /* 0x0000001215147223 */ /* 0x010fe40000000014 */
[----:B------:R-:W4:Y:S04]  /*0620*/  LDG.E R18, desc[UR4][R4.64+0x64] ;  /* 0x0000640404127981 */ /* 0x000f28000c1e1900 */
[----:B------:R-:W4:Y:S01]  /*0630*/  LDG.E R21, desc[UR4][R2.64+0x64] ;  /* 0x0000640402157981 */ /* 0x000f22000c1e1900 */
[----:B-----5:R-:W-:-:S02]  /*0640*/  FFMA R22, R11, R10, R20 ;  /* 0x0000000a0b167223 */ /* 0x020fc40000000014 */
[----:B------:R-:W1:Y:S01]  /*0650*/  LDC.64 R10, c[0x0][0x388] ;  /* 0x0000e200ff0a7b82 */ /* 0x000e620000000a00 */
[----:B------:R-:W3:Y:S01]  /*0660*/  LDG.E R20, desc[UR4][R2.64+0x68] ;  /* 0x0000680402147981 */ /* 0x000ee2000c1e1900 */
[----:B------:R-:W-:-:S03]  /*0670*/  FFMA R22, R13, R16, R22 ;  /* 0x000000100d167223 */ /* 0x000fc60000000016 */
[----:B------:R-:W5:Y:S04]  /*0680*/  LDG.E R16, desc[UR4][R4.64+0x6c] ;  /* 0x00006c0404107981 */ /* 0x000f68000c1e1900 */
[----:B------:R-:W5:Y:S01]  /*0690*/  LDG.E R13, desc[UR4][R2.64+0x6c] ;  /* 0x00006c04020d7981 */ /* 0x000f62000c1e1900 */
[----:B------:R-:W-:-:S03]  /*06a0*/  FFMA R22, R19, R14, R22 ;  /* 0x0000000e13167223 */ /* 0x000fc60000000016 */
[----:B------:R-:W2:Y:S04]  /*06b0*/  LDG.E R14, desc[UR4][R4.64+0x70] ;  /* 0x00007004040e7981 */ /* 0x000ea8000c1e1900 */
[----:B------:R-:W2:Y:S01]  /*06c0*/  LDG.E R19, desc[UR4][R2.64+0x70] ;  /* 0x0000700402137981 */ /* 0x000ea2000c1e1900 */
[----:B------:R-:W-:-:S03]  /*06d0*/  FFMA R26, R17, R12, R22 ;  /* 0x0000000c111a7223 */ /* 0x000fc60000000016 */
[----:B------:R-:W2:Y:S04]  /*06e0*/  LDG.E R22, desc[UR4][R4.64+0x74] ;  /* 0x0000740404167981 */ /* 0x000ea8000c1e1900 */
[----:B------:R-:W2:Y:S01]  /*06f0*/  LDG.E R17, desc[UR4][R2.64+0x74] ;  /* 0x0000740402117981 */ /* 0x000ea2000c1e1900 */
[----:B0-----:R-:W-:-:S03]  /*0700*/  IMAD.WIDE R6, R23, 0x4, R6 ;  /* 0x0000000417067825 */ /* 0x001fc600078e0206 */
[----:B------:R0:W2:Y:S01]  /*0710*/  LDG.E R12, desc[UR4][R4.64+0x78] ;  /* 0x00007804040c7981 */ /* 0x0000a2000c1e1900 */
[----:B------:R-:W-:-:S03]  /*0720*/  FFMA R26, R15, R0, R26 ;  /* 0x000000000f1a7223 */ /* 0x000fc6000000001a */
[----:B------:R-:W2:Y:S01]  /*0730*/  LDG.E R23, desc[UR4][R2.64+0x7c] ;  /* 0x00007c0402177981 */ /* 0x000ea2000c1e1900 */
[----:B-1----:R-:W-:-:S03]  /*0740*/  IMAD.WIDE.U32 R10, R8, 0x4, R10 ;  /* 0x00000004080a7825 */ /* 0x002fc600078e000a */
[----:B------:R-:W2:Y:S01]  /*0750*/  LDG.E R15, desc[UR4][R6.64] ;  /* 0x00000004060f7981 */ /* 0x000ea2000c1e1900 */
[----:B0-----:R-:W0:Y:S03]  /*0760*/  LDC.64 R4, c[0x0][0x3a8] ;  /* 0x0000ea00ff047b82 */ /* 0x001e260000000a00 */
[----:B------:R-:W2:Y:S01]  /*0770*/  LDG.E R0, desc[UR4][R10.64] ;  /* 0x000000040a007981 */ /* 0x000ea2000c1e1900 */
[----:B0-----:R-:W-:-:S04]  /*0780*/  IMAD.WIDE R4, R9, 0x4, R4 ;  /* 0x0000000409047825 */ /* 0x001fc800078e0204 */
[----:B----4-:R-:W-:-:S04]  /*0790*/  FFMA R21, R21, R18, R26 ;  /* 0x0000001215157223 */ /* 0x010fc8000000001a */
[----:B---3--:R-:W-:-:S04]  /*07a0*/  FFMA R20, R20, R25, R21 ;  /* 0x0000001914147223 */ /* 0x008fc80000000015 */
[----:B-----5:R-:W-:-:S04]  /*07b0*/  FFMA R16, R13, R16, R20 ;  /* 0x000000100d107223 */ /* 0x020fc80000000014 */
[----:B--2---:R-:W-:-:S04]  /*07c0*/  FFMA R14, R19, R14, R16 ;  /* 0x0000000e130e7223 */ /* 0x004fc80000000010 */
[----:B------:R-:W-:-:S04]  /*07d0*/  FFMA R14, R17, R22, R14 ;  /* 0x00000016110e7223 */ /* 0x000fc8000000000e */
[----:B------:R-:W-:-:S04]  /*07e0*/  FFMA R12, R27, R12, R14 ;  /* 0x0000000c1b0c7223 */ /* 0x000fc8000000000e */
[----:B------:R-:W-:-:S04]  /*07f0*/  FFMA R12, R23, R24, R12 ;  /* 0x00000018170c7223 */ /* 0x000fc8000000000c */
[----:B------:R-:W-:-:S04]  /*0800*/  FMUL R15, R12, R15 ;  /* 0x0000000f0c0f7220 */ /* 0x000fc80000400000 */
[----:B------:R-:W-:-:S04]  /*0810*/  FMUL R0, R15, R0 ;  /* 0x000000000f007220 */ /* 0x000fc80000400000 */
[----:B------:R-:W-:-:S05]  /*0820*/  FMUL R13, R0, 0.17677669227123260498 ;  /* 0x3e3504f3000d7820 */ /* 0x000fca0000400000 */
[----:B------:R0:W-:Y:S04]  /*0830*/  REDG.E.ADD.F32.FTZ.RN.STRONG.GPU desc[UR4][R4.64], R13 ;  /* 0x0000000d040079a6 */ /* 0x0001e8000c12f304 */
[----:B------:R-:W2:Y:S02]  /*0840*/  LDG.E R0, desc[UR4][R10.64+0x4] ;  /* 0x000004040a007981 */ /* 0x000ea4000c1e1900 */
[----:B--2---:R-:W-:-:S04]  /*0850*/  FMUL R0, R15, R0 ;  /* 0x000000000f007220 */ /* 0x004fc80000400000 */
[----:B------:R-:W-:-:S05]  /*0860*/  FMUL R17, R0, 0.17677669227123260498 ;  /* 0x3e3504f300117820 */ /* 0x000fca0000400000 */
[----:B------:R1:W-:Y:S04]  /*0870*/  REDG.E.ADD.F32.FTZ.RN.STRONG.GPU desc[UR4][R4.64+0x4], R17 ;  /* 0x00000411040079a6 */ /* 0x0003e8000c12f304 */
[----:B------:R-:W2:Y:S02]  /*0880*/  LDG.E R0, desc[UR4][R10.64+0x8] ;  /* 0x000008040a007981 */ /* 0x000ea4000c1e1900 */
[----:B--2---:R-:W-:-:S04]  /*0890*/  FMUL R0, R15, R0 ;  /* 0x000000000f007220 */ /* 0x004fc80000400000 */
[----:B------:R-:W-:-:S05]  /*08a0*/  FMUL R19, R0, 0.17677669227123260498 ;  /* 0x3e3504f300137820 */ /* 0x000fca0000400000 */
[----:B------:R2:W-:Y:S04]  /*08b0*/  REDG.E.ADD.F32.FTZ.RN.STRONG.GPU desc[UR4][R4.64+0x8], R19 ;  /* 0x00000813040079a6 */ /* 0x0005e8000c12f304 */
[----:B------:R-:W3:Y:S02]  /*08c0*/  LDG.E R0, desc[UR4][R10.64+0xc] ;  /* 0x00000c040a007981 */ /* 0x000ee4000c1e1900 */
[----:B---3--:R-:W-:-:S04]  /*08d0*/  FMUL R0, R15, R0 ;  /* 0x000000000f007220 */ /* 0x008fc80000400000 */
[----:B0-----:R-:W-:-:S05]  /*08e0*/  FMUL R13, R0, 0.17677669227123260498 ;  /* 0x3e3504f3000d7820 */ /* 0x001fca0000400000 */
[----:B------:R0:W-:Y:S04]  /*08f0*/  REDG.E.ADD.F32.FTZ.RN.STRONG.GPU desc[UR4][R4.64+0xc], R13 ;  /* 0x00000c0d040079a6 */ /* 0x0001e8000c12f304 */
[----:B------:R-:W3:Y:S02]  /*0900*/  LDG.E R0, desc[UR4][R10.64+0x10] ;  /* 0x000010040a007981 */ /* 0x000ee4000c1e1900 */
[----:B---3--:R-:W-:-:S04]  /*0910*/  FMUL R0, R15, R0 ;  /* 0x000000000f007220 */ /* 0x008fc80000400000 */
[----:B-1----:R-:W-:-:S05]  /*0920*/  FMUL R17, R0, 0.17677669227123260498 ;  /* 0x3e3504f300117820 */ /* 0x002fca0000400000 */
[----:B------:R1:W-:Y:S04]  /*0930*/  REDG.E.ADD.F32.FTZ.RN.STRONG.GPU desc[UR4][R4.64+0x10], R17 ;  /* 0x00001011040079a6 */ /* 0x0003e8000c12f304 */
[----:B------:R-:W3:Y:S02]  /*0940*/  LDG.E R0, desc[UR4][R10.64+0x14] ;  /* 0x000014040a007981 */ /* 0x000ee4000c1e1900 */
[----:B---3--:R-:W-:-:S04]  /*0950*/  FMUL R0, R15, R0 ;  /* 0x000000000f007220 */ /* 0x008fc80000400000 */
[----:B--2---:R-:W-:-:S05]  /*0960*/  FMUL R19, R0, 0.17677669227123260498 ;  /* 0x3e3504f300137820 */ /* 0x004fca0000400000 */
        /* <DEDUP_REMOVED lines=80> */
[----:B------:R-:W-:Y:S04]  /*0e70*/  REDG.E.ADD.F32.FTZ.RN.STRONG.GPU desc[UR4][R4.64+0x64], R17 ;  /* 0x00006411040079a6 */ /* 0x000fe8000c12f304 */
[----:B------:R-:W3:Y:S02]  /*0e80*/  LDG.E R0, desc[UR4][R10.64+0x68] ;  /* 0x000068040a007981 */ /* 0x000ee4000c1e1900 */
[----:B---3--:R-:W-:-:S04]  /*0e90*/  FMUL R0, R15, R0 ;  /* 0x000000000f007220 */ /* 0x008fc80000400000 */
[----:B--2---:R-:W-:-:S05]  /*0ea0*/  FMUL R19, R0, 0.17677669227123260498 ;  /* 0x3e3504f300137820 */ /* 0x004fca0000400000 */
[----:B------:R-:W-:Y:S04]  /*0eb0*/  REDG.E.ADD.F32.FTZ.RN.STRONG.GPU desc[UR4][R4.64+0x68], R19 ;  /* 0x00006813040079a6 */ /* 0x000fe8000c12f304 */
[----:B------:R-:W2:Y:S02]  /*0ec0*/  LDG.E R0, desc[UR4][R10.64+0x6c] ;  /* 0x00006c040a007981 */ /* 0x000ea4000c1e1900 */
[----:B--2---:R-:W-:-:S04]  /*0ed0*/  FMUL R0, R15, R0 ;  /* 0x000000000f007220 */ /* 0x004fc80000400000 */
[----:B0-----:R-:W-:-:S05]  /*0ee0*/  FMUL R13, R0, 0.17677669227123260498 ;  /* 0x3e3504f3000d7820 */ /* 0x001fca0000400000 */
[----:B------:R0:W-:Y:S04]  /*0ef0*/  REDG.E.ADD.F32.FTZ.RN.STRONG.GPU desc[UR4][R4.64+0x6c], R13 ;  /* 0x00006c0d040079a6 */ /* 0x0001e8000c12f304 */
[----:B------:R-:W2:Y:S01]  /*0f00*/  LDG.E R0, desc[UR4][R10.64+0x70] ;  /* 0x000070040a007981 */ /* 0x000ea2000c1e1900 */
[----:B0-----:R-:W0:Y:S01]  /*0f10*/  LDC.64 R12, c[0x0][0x380] ;  /* 0x0000e000ff0c7b82 */ /* 0x001e220000000a00 */
[----:B--2---:R-:W-:-:S04]  /*0f20*/  FMUL R0, R15, R0 ;  /* 0x000000000f007220 */ /* 0x004fc80000400000 */
[----:B------:R-:W-:-:S05]  /*0f30*/  FMUL R17, R0, 0.17677669227123260498 ;  /* 0x3e3504f300117820 */ /* 0x000fca0000400000 */
[----:B------:R1:W-:Y:S04]  /*0f40*/  REDG.E.ADD.F32.FTZ.RN.STRONG.GPU desc[UR4][R4.64+0x70], R17 ;  /* 0x00007011040079a6 */ /* 0x0003e8000c12f304 */
[----:B------:R-:W2:Y:S01]  /*0f50*/  LDG.E R0, desc[UR4][R10.64+0x74] ;  /* 0x000074040a007981 */ /* 0x000ea2000c1e1900 */
[----:B0-----:R-:W-:Y:S01]  /*0f60*/  IMAD.WIDE R12, R9, 0x4, R12 ;  /* 0x00000004090c7825 */ /* 0x001fe200078e020c */
[----:B-1----:R-:W0:Y:S03]  /*0f70*/  LDC.64 R16, c[0x0][0x3b0] ;  /* 0x0000ec00ff107b82 */ /* 0x002e260000000a00 */
[----:B--2---:R-:W-:-:S04]  /*0f80*/  FMUL R0, R15, R0 ;  /* 0x000000000f007220 */ /* 0x004fc80000400000 */
[----:B------:R-:W-:-:S05]  /*0f90*/  FMUL R19, R0, 0.17677669227123260498 ;  /* 0x3e3504f300137820 */ /* 0x000fca0000400000 */
[----:B------:R-:W-:Y:S04]  /*0fa0*/  REDG.E.ADD.F32.FTZ.RN.STRONG.GPU desc[UR4][R4.64+0x74], R19 ;  /* 0x00007413040079a6 */ /* 0x000fe8000c12f304 */
[----:B------:R-:W2:Y:S02]  /*0fb0*/  LDG.E R0, desc[UR4][R10.64+0x78] ;  /* 0x000078040a007981 */ /* 0x000ea4000c1e1900 */
[----:B--2---:R-:W-:-:S04]  /*0fc0*/  FMUL R0, R15, R0 ;  /* 0x000000000f007220 */ /* 0x004fc80000400000 */
[----:B------:R-:W-:-:S05]  /*0fd0*/  FMUL R21, R0, 0.17677669227123260498 ;  /* 0x3e3504f300157820 */ /* 0x000fca0000400000 */
[----:B------:R-:W-:Y:S04]  /*0fe0*/  REDG.E.ADD.F32.FTZ.RN.STRONG.GPU desc[UR4][R4.64+0x78], R21 ;  /* 0x00007815040079a6 */ /* 0x000fe8000c12f304 */
[----:B------:R-:W2:Y:S02]  /*0ff0*/  LDG.E R0, desc[UR4][R10.64+0x7c] ;  /* 0x00007c040a007981 */ /* 0x000ea4000c1e1900 */
[----:B--2---:R-:W-:-:S04]  /*1000*/  FMUL R0, R15, R0 ;  /* 0x000000000f007220 */ /* 0x004fc80000400000 */
[----:B------:R-:W-:-:S05]  /*1010*/  FMUL R23, R0, 0.17677669227123260498 ;  /* 0x3e3504f300177820 */ /* 0x000fca0000400000 */
[----:B------:R1:W-:Y:S04]  /*1020*/  REDG.E.ADD.F32.FTZ.RN.STRONG.GPU desc[UR4][R4.64+0x7c], R23 ;  /* 0x00007c17040079a6 */ /* 0x0003e8000c12f304 */
[----:B------:R-:W2:Y:S01]  /*1030*/  LDG.E R0, desc[UR4][R12.64] ;  /* 0x000000040c007981 */ /* 0x000ea2000c1e1900 */
[----:B0-----:R-:W-:-:S04]  /*1040*/  IMAD.WIDE.U32 R16, R8, 0x4, R16 ;  /* 0x0000000408107825 */ /* 0x001fc800078e0010 */
        /* <DEDUP_REMOVED lines=9> */
[----:B-1----:R-:W-:-:S05]  /*10e0*/  FMUL R5, R0, 0.17677669227123260498 ;  /* 0x3e3504f300057820 */ /* 0x002fca0000400000 */
[----:B------:R1:W-:Y:S04]  /*10f0*/  REDG.E.ADD.F32.FTZ.RN.STRONG.GPU desc[UR4][R16.64+0x8], R5 ;  /* 0x00000805100079a6 */ /* 0x0003e8000c12f304 */
[----:B------:R-:W3:Y:S02]  /*1100*/  LDG.E R0, desc[UR4][R12.64+0xc] ;  /* 0x00000c040c007981 */ /* 0x000ee4000c1e1900 */
[----:B---3--:R-:W-:-:S04]  /*1110*/  FMUL R0, R15, R0 ;  /* 0x000000000f007220 */ /* 0x008fc80000400000 */
[----:B0-----:R-:W-:-:S05]  /*1120*/  FMUL R9, R0, 0.17677669227123260498 ;  /* 0x3e3504f300097820 */ /* 0x001fca0000400000 */
[----:B------:R0:W-:Y:S04]  /*1130*/  REDG.E.ADD.F32.FTZ.RN.STRONG.GPU desc[UR4][R16.64+0xc], R9 ;  /* 0x00000c09100079a6 */ /* 0x0001e8000c12f304 */
[----:B------:R-:W3:Y:S02]  /*1140*/  LDG.E R0, desc[UR4][R12.64+0x10] ;  /* 0x000010040c007981 */ /* 0x000ee4000c1e1900 */
[----:B---3--:R-:W-:-:S04]  /*1150*/  FMUL R0, R15, R0 ;  /* 0x000000000f007220 */ /* 0x008fc80000400000 */
[----:B--2---:R-:W-:-:S05]  /*1160*/  FMUL R11, R0, 0.17677669227123260498 ;  /* 0x3e3504f3000b7820 */ /* 0x004fca0000400000 */
        /* <DEDUP_REMOVED lines=92> */
[----:B------:R-:W-:Y:S04]  /*1730*/  REDG.E.ADD.F32.FTZ.RN.STRONG.GPU desc[UR4][R16.64+0x6c], R9 ;  /* 0x00006c09100079a6 */ /* 0x000fe8000c12f304 */
[----:B------:R-:W3:Y:S02]  /*1740*/  LDG.E R0, desc[UR4][R12.64+0x70] ;  /* 0x000070040c007981 */ /* 0x000ee4000c1e1900 */
[----:B---3--:R-:W-:-:S04]  /*1750*/  FMUL R0, R15, R0 ;  /* 0x000000000f007220 */ /* 0x008fc80000400000 */
[----:B--2---:R-:W-:-:S05]  /*1760*/  FMUL R11, R0, 0.17677669227123260498 ;  /* 0x3e3504f3000b7820 */ /* 0x004fca0000400000 */
[----:B------:R-:W-:Y:S04]  /*1770*/  REDG.E.ADD.F32.FTZ.RN.STRONG.GPU desc[UR4][R16.64+0x70], R11 ;  /* 0x0000700b100079a6 */ /* 0x000fe8000c12f304 */
[----:B------:R-:W2:Y:S02]  /*1780*/  LDG.E R0, desc[UR4][R12.64+0x74] ;  /* 0x000074040c007981 */ /* 0x000ea4000c1e1900 */
[----:B--2---:R-:W-:-:S04]  /*1790*/  FMUL R0, R15, R0 ;  /* 0x000000000f007220 */ /* 0x004fc80000400000 */
[----:B-1----:R-:W-:-:S05]  /*17a0*/  FMUL R5, R0, 0.17677669227123260498 ;  /* 0x3e3504f300057820 */ /* 0x002fca0000400000 */
[----:B------:R0:W-:Y:S04]  /*17b0*/  REDG.E.ADD.F32.FTZ.RN.STRONG.GPU desc[UR4][R16.64+0x74], R5 ;  /* 0x00007405100079a6 */ /* 0x0001e8000c12f304 */
[----:B------:R-:W2:Y:S01]  /*17c0*/  LDG.E R0, desc[UR4][R12.64+0x78] ;  /* 0x000078040c007981 */ /* 0x000ea2000c1e1900 */
[----:B0-----:R-:W0:Y:S01]  /*17d0*/  LDC.64 R4, c[0x0][0x3b8] ;  /* 0x0000ee00ff047b82 */ /* 0x001e220000000a00 */
[----:B--2---:R-:W-:-:S04]  /*17e0*/  FMUL R0, R15, R0 ;  /* 0x000000000f007220 */ /* 0x004fc80000400000 */
[----:B------:R-:W-:-:S05]  /*17f0*/  FMUL R19, R0, 0.17677669227123260498 ;  /* 0x3e3504f300137820 */ /* 0x000fca0000400000 */
[----:B------:R-:W-:Y:S04]  /*1800*/  REDG.E.ADD.F32.FTZ.RN.STRONG.GPU desc[UR4][R16.64+0x78], R19 ;  /* 0x00007813100079a6 */ /* 0x000fe8000c12f304 */
[----:B------:R-:W2:Y:S02]  /*1810*/  LDG.E R0, desc[UR4][R12.64+0x7c] ;  /* 0x00007c040c007981 */ /* 0x000ea4000c1e1900 */
[----:B--2---:R-:W-:-:S04]  /*1820*/  FMUL R0, R15, R0 ;  /* 0x000000000f007220 */ /* 0x004fc80000400000 */
[----:B------:R-:W-:-:S05]  /*1830*/  FMUL R11, R0, 0.17677669227123260498 ;  /* 0x3e3504f3000b7820 */ /* 0x000fca0000400000 */
[----:B------:R1:W-:Y:S04]  /*1840*/  REDG.E.ADD.F32.FTZ.RN.STRONG.GPU desc[UR4][R16.64+0x7c], R11 ;  /* 0x00007c0b100079a6 */ /* 0x0003e8000c12f304 */
[----:B------:R-:W2:Y:S04]  /*1850*/  LDG.E R0, desc[UR4][R6.64] ;  /* 0x0000000406007981 */ /* 0x000ea8000c1e1900 */
[----:B------:R-:W2:Y:S01]  /*1860*/  LDG.E R15, desc[UR4][R2.64] ;  /* 0x00000004020f7981 */ /* 0x000ea2000c1e1900 */
[----:B0-----:R-:W-:-:S04]  /*1870*/  IMAD.WIDE.U32 R8, R8, 0x4, R4 ;  /* 0x0000000408087825 */ /* 0x001fc800078e0004 */
[----:B--2---:R-:W-:-:S05]  /*1880*/  FMUL R15, R0, R15 ;  /* 0x0000000f000f7220 */ /* 0x004fca0000400000 */
[----:B------:R0:W-:Y:S04]  /*1890*/  REDG.E.ADD.F32.FTZ.RN.STRONG.GPU desc[UR4][R8.64], R15 ;  /* 0x0000000f080079a6 */ /* 0x0001e8000c12f304 */
[----:B------:R-:W2:Y:S04]  /*18a0*/  LDG.E R0, desc[UR4][R6.64] ;  /* 0x0000000406007981 */ /* 0x000ea8000c1e1900 */
[----:B------:R-:W2:Y:S02]  /*18b0*/  LDG.E R5, desc[UR4][R2.64+0x4] ;  /* 0x0000040402057981 */ /* 0x000ea4000c1e1900 */
[----:B--2---:R-:W-:-:S05]  /*18c0*/  FMUL R5, R0, R5 ;  /* 0x0000000500057220 */ /* 0x004fca0000400000 */
[----:B------:R2:W-:Y:S04]  /*18d0*/  REDG.E.ADD.F32.FTZ.RN.STRONG.GPU desc[UR4][R8.64+0x4], R5 ;  /* 0x00000405080079a6 */ /* 0x0005e8000c12f304 */
[----:B------:R-:W3:Y:S04]  /*18e0*/  LDG.E R0, desc[UR4][R6.64] ;  /* 0x0000000406007981 */ /* 0x000ee8000c1e1900 */
[----:B-1----:R-:W3:Y:S02]  /*18f0*/  LDG.E R11, desc[UR4][R2.64+0x8] ;  /* 0x00000804020b7981 */ /* 0x002ee4000c1e1900 */
[----:B---3--:R-:W-:-:S05]  /*1900*/  FMUL R11, R0, R11 ;  /* 0x0000000b000b7220 */ /* 0x008fca0000400000 */
[----:B------:R1:W-:Y:S04]  /*1910*/  REDG.E.ADD.F32.FTZ.RN.STRONG.GPU desc[UR4][R8.64+0x8], R11 ;  /* 0x0000080b080079a6 */ /* 0x0003e8000c12f304 */
[----:B------:R-:W3:Y:S04]  /*1920*/  LDG.E R0, desc[UR4][R6.64] ;  /* 0x0000000406007981 */ /* 0x000ee8000c1e1900 */
[----:B------:R-:W3:Y:S02]  /*1930*/  LDG.E R13, desc[UR4][R2.64+0xc] ;  /* 0x00000c04020d7981 */ /* 0x000ee4000c1e1900 */
[----:B---3--:R-:W-:-:S05]  /*1940*/  FMUL R13, R0, R13 ;  /* 0x0000000d000d7220 */ /* 0x008fca0000400000 */
[----:B------:R3:W-:Y:S04]  /*1950*/  REDG.E.ADD.F32.FTZ.RN.STRONG.GPU desc[UR4][R8.64+0xc], R13 ;  /* 0x00000c0d080079a6 */ /* 0x0007e8000c12f304 */
[----:B------:R-:W4:Y:S04]  /*1960*/  LDG.E R0, desc[UR4][R6.64] ;  /* 0x0000000406007981 */ /* 0x000f28000c1e1900 */
[----:B0-----:R-:W4:Y:S02]  /*1970*/  LDG.E R15, desc[UR4][R2.64+0x10] ;  /* 0x00001004020f7981 */ /* 0x001f24000c1e1900 */
[----:B----4-:R-:W-:-:S05]  /*1980*/  FMUL R15, R0, R15 ;  /* 0x0000000f000f7220 */ /* 0x010fca0000400000 */
[----:B------:R0:W-:Y:S04]  /*1990*/  REDG.E.ADD.F32.FTZ.RN.STRONG.GPU desc[UR4][R8.64+0x10], R15 ;  /* 0x0000100f080079a6 */ /* 0x0001e8000c12f304 */
[----:B------:R-:W4:Y:S04]  /*19a0*/  LDG.E R0, desc[UR4][R6.64] ;  /* 0x0000000406007981 */ /* 0x000f28000c1e1900 */
[----:B--2---:R-:W4:Y:S02]  /*19b0*/  LDG.E R5, desc[UR4][R2.64+0x14] ;  /* 0x0000140402057981 */ /* 0x004f24000c1e1900 */
[----:B----4-:R-:W-:-:S05]  /*19c0*/  FMUL R5, R0, R5 ;  /* 0x0000000500057220 */ /* 0x010fca0000400000 */
[----:B------:R2:W-:Y:S04]  /*19d0*/  REDG.E.ADD.F32.FTZ.RN.STRONG.GPU desc[UR4][R8.64+0x14], R5 ;  /* 0x00001405080079a6 */ /* 0x0005e8000c12f304 */
[----:B------:R-:W4:Y:S04]  /*19e0*/  LDG.E R0, desc[UR4][R6.64] ;  /* 0x0000000406007981 */ /* 0x000f28000c1e1900 */
[----:B-1----:R-:W4:Y:S02]  /*19f0*/  LDG.E R11, desc[UR4][R2.64+0x18] ;  /* 0x00001804020b7981 */ /* 0x002f24000c1e1900 */
[----:B----4-:R-:W-:-:S05]  /*1a00*/  FMUL R11, R0, R11 ;  /* 0x0000000b000b7220 */ /* 0x010fca0000400000 */
[----:B------:R1:W-:Y:S04]  /*1a10*/  REDG.E.ADD.F32.FTZ.RN.STRONG.GPU desc[UR4][R8.64+0x18], R11 ;  /* 0x0000180b080079a6 */ /* 0x0003e8000c12f304 */
[----:B------:R-:W4:Y:S04]  /*1a20*/  LDG.E R0, desc[UR4][R6.64] ;  /* 0x0000000406007981 */ /* 0x000f28000c1e1900 */
[----:B---3--:R-:W4:Y:S02]  /*1a30*/  LDG.E R13, desc[UR4][R2.64+0x1c] ;  /* 0x00001c04020d7981 */ /* 0x008f24000c1e1900 */
[----:B----4-:R-:W-:-:S05]  /*1a40*/  FMUL R13, R0, R13 ;  /* 0x0000000d000d7220 */ /* 0x010fca0000400000 */
        /* <DEDUP_REMOVED lines=84> */
[----:B------:R-:W-:Y:S04]  /*1f90*/  REDG.E.ADD.F32.FTZ.RN.STRONG.GPU desc[UR4][R8.64+0x70], R15 ;  /* 0x0000700f080079a6 */ /* 0x000fe8000c12f304 */
[----:B------:R-:W4:Y:S04]  /*1fa0*/  LDG.E R0, desc[UR4][R6.64] ;  /* 0x0000000406007981 */ /* 0x000f28000c1e1900 */
[----:B--2---:R-:W4:Y:S02]  /*1fb0*/  LDG.E R5, desc[UR4][R2.64+0x74] ;  /* 0x0000740402057981 */ /* 0x004f24000c1e1900 */
[----:B----4-:R-:W-:-:S05]  /*1fc0*/  FMUL R5, R0, R5 ;  /* 0x0000000500057220 */ /* 0x010fca0000400000 */
[----:B------:R-:W-:Y:S04]  /*1fd0*/  REDG.E.ADD.F32.FTZ.RN.STRONG.GPU desc[UR4][R8.64+0x74], R5 ;  /* 0x00007405080079a6 */ /* 0x000fe8000c12f304 */
[----:B------:R-:W2:Y:S04]  /*1fe0*/  LDG.E R0, desc[UR4][R6.64] ;  /* 0x0000000406007981 */ /* 0x000ea8000c1e1900 */
[----:B-1----:R-:W2:Y:S02]  /*1ff0*/  LDG.E R11, desc[UR4][R2.64+0x78] ;  /* 0x00007804020b7981 */ /* 0x002ea4000c1e1900 */
[----:B--2---:R-:W-:-:S05]  /*2000*/  FMUL R11, R0, R11 ;  /* 0x0000000b000b7220 */ /* 0x004fca0000400000 */
[----:B------:R-:W-:Y:S04]  /*2010*/  REDG.E.ADD.F32.FTZ.RN.STRONG.GPU desc[UR4][R8.64+0x78], R11 ;  /* 0x0000780b080079a6 */ /* 0x000fe8000c12f304 */
[----:B------:R-:W2:Y:S04]  /*2020*/  LDG.E R0, desc[UR4][R6.64] ;  /* 0x0000000406007981 */ /* 0x000ea8000c1e1900 */
[----:B---3--:R-:W2:Y:S02]  /*2030*/  LDG.E R13, desc[UR4][R2.64+0x7c] ;  /* 0x00007c04020d7981 */ /* 0x008ea4000c1e1900 */
[----:B--2---:R-:W-:-:S05]  /*2040*/  FMUL R13, R0, R13 ;  /* 0x0000000d000d7220 */ /* 0x004fca0000400000 */
[----:B------:R-:W-:Y:S01]  /*2050*/  REDG.E.ADD.F32.FTZ.RN.STRONG.GPU desc[UR4][R8.64+0x7c], R13 ;  /* 0x00007c0d080079a6 */ /* 0x000fe2000c12f304 */
[----:B------:R-:W-:Y:S05]  /*2060*/  EXIT ;  /* 0x000000000000794d */ /* 0x000fea0003800000 */
.L_x_0:
[----:B------:R-:W-:-:S00]  /*2070*/  BRA `(.L_x_0) ;  /* 0xfffffffc00fc7947 */ /* 0x000fc0000383ffff */
[----:B------:R-:W-:-:S00]  /*2080*/  NOP ;  /* 0x0000000000007918 */ /* 0x000fc00000000000 */
[----:B------:R-:W-:-:S00]  /*2090*/  NOP ;  /* 0x0000000000007918 */ /* 0x000fc00000000000 */
[----:B------:R-:W-:-:S00]  /*20a0*/  NOP ;  /* 0x0000000000007918 */ /* 0x000fc00000000000 */
[----:B------:R-:W-:-:S00]  /*20b0*/  NOP ;  /* 0x0000000000007918 */ /* 0x000fc00000000000 */
[----:B------:R-:W-:-:S00]  /*20c0*/  NOP ;  /* 0x0000000000007918 */ /* 0x000fc00000000000 */
[----:B------:R-:W-:-:S00]  /*20d0*/  NOP ;  /* 0x0000000000007918 */ /* 0x000fc00000000000 */
[----:B------:R-:W-:-:S00]  /*20e0*/  NOP ;  /* 0x0000000000007918 */ /* 0x000fc00000000000 */
[----:B------:R-:W-:-:S00]  /*20f0*/  NOP ;  /* 0x0000000000007918 */ /* 0x000fc00000000000 */
.L_x_1:


//--------------------- .nv.shared.reserved.0     --------------------------
	.section	.nv.shared.reserved.0,"aw",@nobits
	.weak		__nv_reservedSMEM_offset_0_alias
	.size		__nv_reservedSMEM_offset_0_alias, 0, 64
	.other		__nv_reservedSMEM_offset_0_alias,@"STO_CUDA_RESERVED_SHARED STV_DEFAULT"
__nv_reservedSMEM_offset_0_alias:
	.zero		0
	.zero		64


//--------------------- .nv.constant0._Z24flash_attention_backwardPfS_S_S_S_S_S_S_ --------------------------
	.section	.nv.constant0._Z24flash_attention_backwardPfS_S_S_S_S_S_S_,"a",@progbits
	.sectionflags	@""
	.align	4
.nv.constant0._Z24flash_attention_backwardPfS_S_S_S_S_S_S_:
	.zero		960


//--------------------- SYMBOLS --------------------------

	.type		.nv.reservedSmem.offset0,@object
	.size		.nv.reservedSmem.offset0,0x4
